//
// Generated by NVIDIA NVVM Compiler
//
// Compiler Build ID: CL-36424714
// Cuda compilation tools, release 13.0, V13.0.88
// Based on NVVM 20.0.0
//

.version 9.0
.target sm_100
.address_size 64

	// .globl	_ZN3cub18CUB_300001_SM_10006detail11EmptyKernelIvEEvv
.global .align 1 .b8 _ZN40_INTERNAL_ee58bf95_4_k_cu_82fb6ea4_905534cuda3std3__45__cpo5beginE[1];
.global .align 1 .b8 _ZN40_INTERNAL_ee58bf95_4_k_cu_82fb6ea4_905534cuda3std3__45__cpo3endE[1];
.global .align 1 .b8 _ZN40_INTERNAL_ee58bf95_4_k_cu_82fb6ea4_905534cuda3std3__45__cpo6cbeginE[1];
.global .align 1 .b8 _ZN40_INTERNAL_ee58bf95_4_k_cu_82fb6ea4_905534cuda3std3__45__cpo4cendE[1];
.global .align 1 .b8 _ZN40_INTERNAL_ee58bf95_4_k_cu_82fb6ea4_905534cuda3std3__45__cpo6rbeginE[1];
.global .align 1 .b8 _ZN40_INTERNAL_ee58bf95_4_k_cu_82fb6ea4_905534cuda3std3__45__cpo4rendE[1];
.global .align 1 .b8 _ZN40_INTERNAL_ee58bf95_4_k_cu_82fb6ea4_905534cuda3std3__45__cpo7crbeginE[1];
.global .align 1 .b8 _ZN40_INTERNAL_ee58bf95_4_k_cu_82fb6ea4_905534cuda3std3__45__cpo5crendE[1];
.global .align 1 .b8 _ZN40_INTERNAL_ee58bf95_4_k_cu_82fb6ea4_905534cuda3std3__442_GLOBAL__N__ee58bf95_4_k_cu_82fb6ea4_905536ignoreE[1];
.global .align 1 .b8 _ZN40_INTERNAL_ee58bf95_4_k_cu_82fb6ea4_905534cuda3std3__419piecewise_constructE[1];
.global .align 1 .b8 _ZN40_INTERNAL_ee58bf95_4_k_cu_82fb6ea4_905534cuda3std3__48in_placeE[1];
.global .align 1 .b8 _ZN40_INTERNAL_ee58bf95_4_k_cu_82fb6ea4_905534cuda3std3__420unreachable_sentinelE[1];
.global .align 1 .b8 _ZN40_INTERNAL_ee58bf95_4_k_cu_82fb6ea4_905534cuda3std3__47nulloptE[1];
.global .align 1 .b8 _ZN40_INTERNAL_ee58bf95_4_k_cu_82fb6ea4_905534cuda3std3__48unexpectE[1];
.global .align 1 .b8 _ZN40_INTERNAL_ee58bf95_4_k_cu_82fb6ea4_905534cuda3std6ranges3__45__cpo4swapE[1];
.global .align 1 .b8 _ZN40_INTERNAL_ee58bf95_4_k_cu_82fb6ea4_905534cuda3std6ranges3__45__cpo9iter_moveE[1];
.global .align 1 .b8 _ZN40_INTERNAL_ee58bf95_4_k_cu_82fb6ea4_905534cuda3std6ranges3__45__cpo5beginE[1];
.global .align 1 .b8 _ZN40_INTERNAL_ee58bf95_4_k_cu_82fb6ea4_905534cuda3std6ranges3__45__cpo3endE[1];
.global .align 1 .b8 _ZN40_INTERNAL_ee58bf95_4_k_cu_82fb6ea4_905534cuda3std6ranges3__45__cpo6cbeginE[1];
.global .align 1 .b8 _ZN40_INTERNAL_ee58bf95_4_k_cu_82fb6ea4_905534cuda3std6ranges3__45__cpo4cendE[1];
.global .align 1 .b8 _ZN40_INTERNAL_ee58bf95_4_k_cu_82fb6ea4_905534cuda3std6ranges3__45__cpo7advanceE[1];
.global .align 1 .b8 _ZN40_INTERNAL_ee58bf95_4_k_cu_82fb6ea4_905534cuda3std6ranges3__45__cpo9iter_swapE[1];
.global .align 1 .b8 _ZN40_INTERNAL_ee58bf95_4_k_cu_82fb6ea4_905534cuda3std6ranges3__45__cpo4nextE[1];
.global .align 1 .b8 _ZN40_INTERNAL_ee58bf95_4_k_cu_82fb6ea4_905534cuda3std6ranges3__45__cpo4prevE[1];
.global .align 1 .b8 _ZN40_INTERNAL_ee58bf95_4_k_cu_82fb6ea4_905534cuda3std6ranges3__45__cpo4dataE[1];
.global .align 1 .b8 _ZN40_INTERNAL_ee58bf95_4_k_cu_82fb6ea4_905534cuda3std6ranges3__45__cpo5cdataE[1];
.global .align 1 .b8 _ZN40_INTERNAL_ee58bf95_4_k_cu_82fb6ea4_905534cuda3std6ranges3__45__cpo4sizeE[1];
.global .align 1 .b8 _ZN40_INTERNAL_ee58bf95_4_k_cu_82fb6ea4_905534cuda3std6ranges3__45__cpo5ssizeE[1];
.global .align 1 .b8 _ZN40_INTERNAL_ee58bf95_4_k_cu_82fb6ea4_905534cuda3std6ranges3__45__cpo8distanceE[1];
.global .align 1 .b8 _ZN40_INTERNAL_ee58bf95_4_k_cu_82fb6ea4_905536thrust24THRUST_300001_SM_1000_NS8cuda_cub3parE[1];
.global .align 1 .b8 _ZN40_INTERNAL_ee58bf95_4_k_cu_82fb6ea4_905536thrust24THRUST_300001_SM_1000_NS8cuda_cub10par_nosyncE[1];
.global .align 1 .b8 _ZN40_INTERNAL_ee58bf95_4_k_cu_82fb6ea4_905536thrust24THRUST_300001_SM_1000_NS6system6detail10sequential3seqE[1];
.global .align 1 .b8 _ZN40_INTERNAL_ee58bf95_4_k_cu_82fb6ea4_905536thrust24THRUST_300001_SM_1000_NS12placeholders2_1E[1];
.global .align 1 .b8 _ZN40_INTERNAL_ee58bf95_4_k_cu_82fb6ea4_905536thrust24THRUST_300001_SM_1000_NS12placeholders2_2E[1];
.global .align 1 .b8 _ZN40_INTERNAL_ee58bf95_4_k_cu_82fb6ea4_905536thrust24THRUST_300001_SM_1000_NS12placeholders2_3E[1];
.global .align 1 .b8 _ZN40_INTERNAL_ee58bf95_4_k_cu_82fb6ea4_905536thrust24THRUST_300001_SM_1000_NS12placeholders2_4E[1];
.global .align 1 .b8 _ZN40_INTERNAL_ee58bf95_4_k_cu_82fb6ea4_905536thrust24THRUST_300001_SM_1000_NS12placeholders2_5E[1];
.global .align 1 .b8 _ZN40_INTERNAL_ee58bf95_4_k_cu_82fb6ea4_905536thrust24THRUST_300001_SM_1000_NS12placeholders2_6E[1];
.global .align 1 .b8 _ZN40_INTERNAL_ee58bf95_4_k_cu_82fb6ea4_905536thrust24THRUST_300001_SM_1000_NS12placeholders2_7E[1];
.global .align 1 .b8 _ZN40_INTERNAL_ee58bf95_4_k_cu_82fb6ea4_905536thrust24THRUST_300001_SM_1000_NS12placeholders2_8E[1];
.global .align 1 .b8 _ZN40_INTERNAL_ee58bf95_4_k_cu_82fb6ea4_905536thrust24THRUST_300001_SM_1000_NS12placeholders2_9E[1];
.global .align 1 .b8 _ZN40_INTERNAL_ee58bf95_4_k_cu_82fb6ea4_905536thrust24THRUST_300001_SM_1000_NS12placeholders3_10E[1];
.global .align 1 .b8 _ZN40_INTERNAL_ee58bf95_4_k_cu_82fb6ea4_905536thrust24THRUST_300001_SM_1000_NS3seqE[1];

.visible .entry _ZN3cub18CUB_300001_SM_10006detail11EmptyKernelIvEEvv()
{


	ret;

}


// ===== COMPILED SASS (sm_100) =====

	.target	sm_100

	.elftype	@"ET_EXEC"


//--------------------- .note.nv.tkinfo           --------------------------
	.section	.note.nv.tkinfo,"",@"SHT_NOTE"
	.sectionflags	@"SHF_NOTE_NV_TKINFO"
	.tkinfo
        /*0018*/ 	.word	0x00000002
        /*0030*/ 	.string	""
        /*0030*/ 	.string	"ptxas"
        /*0030*/ 	.string	"Cuda compilation tools, release 13.0, V13.0.88"
        /*0030*/ 	.string	"Build cuda_13.0.r13.0/compiler.36424714_0"
        /*0030*/ 	.string	"-arch sm_100 -m 64 "



//--------------------- .note.nv.cuinfo           --------------------------
	.section	.note.nv.cuinfo,"",@"SHT_NOTE"
	.sectionflags	@"SHF_NOTE_NV_CUINFO"
        /*0018*/ 	.short	0x0002
        /*001a*/ 	.short	0x0064
        /*001c*/ 	.short	0x0082
	.zero		2


//--------------------- .nv.info                  --------------------------
	.section	.nv.info,"",@"SHT_CUDA_INFO"
	.align	4


	//----- nvinfo : EIATTR_REGCOUNT
	.align		4
        /*0000*/ 	.byte	0x04, 0x2f
        /*0002*/ 	.short	(.L_44 - .L_43)
	.align		4
.L_43:
        /*0004*/ 	.word	index@(_ZN3cub18CUB_300001_SM_10006detail11EmptyKernelIvEEvv)
        /*0008*/ 	.word	0x00000004


	//----- nvinfo : EIATTR_FRAME_SIZE
	.align		4
.L_44:
        /*000c*/ 	.byte	0x04, 0x11
        /*000e*/ 	.short	(.L_46 - .L_45)
	.align		4
.L_45:
        /*0010*/ 	.word	index@(_ZN3cub18CUB_300001_SM_10006detail11EmptyKernelIvEEvv)
        /*0014*/ 	.word	0x00000000


	//----- nvinfo : EIATTR_MIN_STACK_SIZE
	.align		4
.L_46:
        /*0018*/ 	.byte	0x04, 0x12
        /*001a*/ 	.short	(.L_48 - .L_47)
	.align		4
.L_47:
        /*001c*/ 	.word	index@(_ZN3cub18CUB_300001_SM_10006detail11EmptyKernelIvEEvv)
        /*0020*/ 	.word	0x00000000
.L_48:


//--------------------- .nv.compat                --------------------------
	.section	.nv.compat,"",@"SHT_CUDA_COMPAT_INFO"
	.align	4
        /*0000*/ 	.byte	0x02, 0x09, 0x00, 0x00, 0x02, 0x02, 0x01, 0x00, 0x02, 0x05, 0x05, 0x00, 0x03, 0x07, 0x01, 0x01
        /*0010*/ 	.byte	0x02, 0x03, 0x00, 0x00, 0x02, 0x06, 0x01, 0x00, 0x04, 0x0b, 0x08, 0x00, 0x09, 0x00, 0x00, 0x00
        /*0020*/ 	.byte	0x00, 0x00, 0x00, 0x00


//--------------------- .nv.info._ZN3cub18CUB_300001_SM_10006detail11EmptyKernelIvEEvv --------------------------
	.section	.nv.info._ZN3cub18CUB_300001_SM_10006detail11EmptyKernelIvEEvv,"",@"SHT_CUDA_INFO"
	.sectionflags	@""
	.align	4


	//----- nvinfo : EIATTR_CUDA_API_VERSION
	.align		4
        /*0000*/ 	.byte	0x04, 0x37
        /*0002*/ 	.short	(.L_50 - .L_49)
.L_49:
        /*0004*/ 	.word	0x00000082


	//----- nvinfo : EIATTR_SPARSE_MMA_MASK
	.align		4
.L_50:
        /*0008*/ 	.byte	0x03, 0x50
        /*000a*/ 	.short	0x0000


	//----- nvinfo : EIATTR_MAXREG_COUNT
	.align		4
        /*000c*/ 	.byte	0x03, 0x1b
        /*000e*/ 	.short	0x00ff


	//----- nvinfo : EIATTR_MERCURY_ISA_VERSION
	.align		4
        /*0010*/ 	.byte	0x03, 0x5f
        /*0012*/ 	.short	0x0101


	//----- nvinfo : EIATTR_VRC_CTA_INIT_COUNT
	.align		4
        /*0014*/ 	.byte	0x02, 0x4a
	.zero		1
	.zero		1


	//----- nvinfo : EIATTR_EXIT_INSTR_OFFSETS
	.align		4
        /*0018*/ 	.byte	0x04, 0x1c
        /*001a*/ 	.short	(.L_52 - .L_51)


	//   ....[0]....
.L_51:
        /*001c*/ 	.word	0x00000010


	//----- nvinfo : EIATTR_SW_WAR
	.align		4
.L_52:
        /*0020*/ 	.byte	0x04, 0x36
        /*0022*/ 	.short	(.L_54 - .L_53)
.L_53:
        /*0024*/ 	.word	0x00000008
.L_54:


//--------------------- .nv.callgraph             --------------------------
	.section	.nv.callgraph,"",@"SHT_CUDA_CALLGRAPH"
	.align	4
	.sectionentsize	8
	.align		4
        /*0000*/ 	.word	0x00000000
	.align		4
        /*0004*/ 	.word	0xffffffff
	.align		4
        /*0008*/ 	.word	0x00000000
	.align		4
        /*000c*/ 	.word	0xfffffffe
	.align		4
        /*0010*/ 	.word	0x00000000
	.align		4
        /*0014*/ 	.word	0xfffffffd
	.align		4
        /*0018*/ 	.word	0x00000000
	.align		4
        /*001c*/ 	.word	0xfffffffc


//--------------------- .nv.constant4             --------------------------
	.section	.nv.constant4,"a",@progbits
	.align	8
	.align		8
.nv.constant4:
        /*0000*/ 	.dword	_ZN40_INTERNAL_ee58bf95_4_k_cu_82fb6ea4_909784cuda3std3__45__cpo5beginE
	.align		8
        /*0008*/ 	.dword	_ZN40_INTERNAL_ee58bf95_4_k_cu_82fb6ea4_909784cuda3std3__45__cpo3endE
	.align		8
        /*0010*/ 	.dword	_ZN40_INTERNAL_ee58bf95_4_k_cu_82fb6ea4_909784cuda3std3__45__cpo6cbeginE
	.align		8
        /*0018*/ 	.dword	_ZN40_INTERNAL_ee58bf95_4_k_cu_82fb6ea4_909784cuda3std3__45__cpo4cendE
	.align		8
        /*0020*/ 	.dword	_ZN40_INTERNAL_ee58bf95_4_k_cu_82fb6ea4_909784cuda3std3__45__cpo6rbeginE
	.align		8
        /*0028*/ 	.dword	_ZN40_INTERNAL_ee58bf95_4_k_cu_82fb6ea4_909784cuda3std3__45__cpo4rendE
	.align		8
        /*0030*/ 	.dword	_ZN40_INTERNAL_ee58bf95_4_k_cu_82fb6ea4_909784cuda3std3__45__cpo7crbeginE
	.align		8
        /*0038*/ 	.dword	_ZN40_INTERNAL_ee58bf95_4_k_cu_82fb6ea4_909784cuda3std3__45__cpo5crendE
	.align		8
        /*0040*/ 	.dword	_ZN40_INTERNAL_ee58bf95_4_k_cu_82fb6ea4_909784cuda3std3__442_GLOBAL__N__ee58bf95_4_k_cu_82fb6ea4_909786ignoreE
	.align		8
        /*0048*/ 	.dword	_ZN40_INTERNAL_ee58bf95_4_k_cu_82fb6ea4_909784cuda3std3__419piecewise_constructE
	.align		8
        /*0050*/ 	.dword	_ZN40_INTERNAL_ee58bf95_4_k_cu_82fb6ea4_909784cuda3std3__48in_placeE
	.align		8
        /*0058*/ 	.dword	_ZN40_INTERNAL_ee58bf95_4_k_cu_82fb6ea4_909784cuda3std3__420unreachable_sentinelE
	.align		8
        /*0060*/ 	.dword	_ZN40_INTERNAL_ee58bf95_4_k_cu_82fb6ea4_909784cuda3std3__47nulloptE
	.align		8
        /*0068*/ 	.dword	_ZN40_INTERNAL_ee58bf95_4_k_cu_82fb6ea4_909784cuda3std3__48unexpectE
	.align		8
        /*0070*/ 	.dword	_ZN40_INTERNAL_ee58bf95_4_k_cu_82fb6ea4_909784cuda3std6ranges3__45__cpo4swapE
	.align		8
        /*0078*/ 	.dword	_ZN40_INTERNAL_ee58bf95_4_k_cu_82fb6ea4_909784cuda3std6ranges3__45__cpo9iter_moveE
	.align		8
        /*0080*/ 	.dword	_ZN40_INTERNAL_ee58bf95_4_k_cu_82fb6ea4_909784cuda3std6ranges3__45__cpo5beginE
	.align		8
        /*0088*/ 	.dword	_ZN40_INTERNAL_ee58bf95_4_k_cu_82fb6ea4_909784cuda3std6ranges3__45__cpo3endE
	.align		8
        /*0090*/ 	.dword	_ZN40_INTERNAL_ee58bf95_4_k_cu_82fb6ea4_909784cuda3std6ranges3__45__cpo6cbeginE
	.align		8
        /*0098*/ 	.dword	_ZN40_INTERNAL_ee58bf95_4_k_cu_82fb6ea4_909784cuda3std6ranges3__45__cpo4cendE
	.align		8
        /*00a0*/ 	.dword	_ZN40_INTERNAL_ee58bf95_4_k_cu_82fb6ea4_909784cuda3std6ranges3__45__cpo7advanceE
	.align		8
        /*00a8*/ 	.dword	_ZN40_INTERNAL_ee58bf95_4_k_cu_82fb6ea4_909784cuda3std6ranges3__45__cpo9iter_swapE
	.align		8
        /*00b0*/ 	.dword	_ZN40_INTERNAL_ee58bf95_4_k_cu_82fb6ea4_909784cuda3std6ranges3__45__cpo4nextE
	.align		8
        /*00b8*/ 	.dword	_ZN40_INTERNAL_ee58bf95_4_k_cu_82fb6ea4_909784cuda3std6ranges3__45__cpo4prevE
	.align		8
        /*00c0*/ 	.dword	_ZN40_INTERNAL_ee58bf95_4_k_cu_82fb6ea4_909784cuda3std6ranges3__45__cpo4dataE
	.align		8
        /*00c8*/ 	.dword	_ZN40_INTERNAL_ee58bf95_4_k_cu_82fb6ea4_909784cuda3std6ranges3__45__cpo5cdataE
	.align		8
        /*00d0*/ 	.dword	_ZN40_INTERNAL_ee58bf95_4_k_cu_82fb6ea4_909784cuda3std6ranges3__45__cpo4sizeE
	.align		8
        /*00d8*/ 	.dword	_ZN40_INTERNAL_ee58bf95_4_k_cu_82fb6ea4_909784cuda3std6ranges3__45__cpo5ssizeE
	.align		8
        /*00e0*/ 	.dword	_ZN40_INTERNAL_ee58bf95_4_k_cu_82fb6ea4_909784cuda3std6ranges3__45__cpo8distanceE
	.align		8
        /*00e8*/ 	.dword	_ZN40_INTERNAL_ee58bf95_4_k_cu_82fb6ea4_909786thrust24THRUST_300001_SM_1000_NS8cuda_cub3parE
	.align		8
        /*00f0*/ 	.dword	_ZN40_INTERNAL_ee58bf95_4_k_cu_82fb6ea4_909786thrust24THRUST_300001_SM_1000_NS8cuda_cub10par_nosyncE
	.align		8
        /*00f8*/ 	.dword	_ZN40_INTERNAL_ee58bf95_4_k_cu_82fb6ea4_909786thrust24THRUST_300001_SM_1000_NS6system6detail10sequential3seqE
	.align		8
        /*0100*/ 	.dword	_ZN40_INTERNAL_ee58bf95_4_k_cu_82fb6ea4_909786thrust24THRUST_300001_SM_1000_NS12placeholders2_1E
	.align		8
        /*0108*/ 	.dword	_ZN40_INTERNAL_ee58bf95_4_k_cu_82fb6ea4_909786thrust24THRUST_300001_SM_1000_NS12placeholders2_2E
	.align		8
        /*0110*/ 	.dword	_ZN40_INTERNAL_ee58bf95_4_k_cu_82fb6ea4_909786thrust24THRUST_300001_SM_1000_NS12placeholders2_3E
	.align		8
        /*0118*/ 	.dword	_ZN40_INTERNAL_ee58bf95_4_k_cu_82fb6ea4_909786thrust24THRUST_300001_SM_1000_NS12placeholders2_4E
	.align		8
        /*0120*/ 	.dword	_ZN40_INTERNAL_ee58bf95_4_k_cu_82fb6ea4_909786thrust24THRUST_300001_SM_1000_NS12placeholders2_5E
	.align		8
        /*0128*/ 	.dword	_ZN40_INTERNAL_ee58bf95_4_k_cu_82fb6ea4_909786thrust24THRUST_300001_SM_1000_NS12placeholders2_6E
	.align		8
        /*0130*/ 	.dword	_ZN40_INTERNAL_ee58bf95_4_k_cu_82fb6ea4_909786thrust24THRUST_300001_SM_1000_NS12placeholders2_7E
	.align		8
        /*0138*/ 	.dword	_ZN40_INTERNAL_ee58bf95_4_k_cu_82fb6ea4_909786thrust24THRUST_300001_SM_1000_NS12placeholders2_8E
	.align		8
        /*0140*/ 	.dword	_ZN40_INTERNAL_ee58bf95_4_k_cu_82fb6ea4_909786thrust24THRUST_300001_SM_1000_NS12placeholders2_9E
	.align		8
        /*0148*/ 	.dword	_ZN40_INTERNAL_ee58bf95_4_k_cu_82fb6ea4_909786thrust24THRUST_300001_SM_1000_NS12placeholders3_10E
	.align		8
        /*0150*/ 	.dword	_ZN40_INTERNAL_ee58bf95_4_k_cu_82fb6ea4_909786thrust24THRUST_300001_SM_1000_NS3seqE


//--------------------- .text._ZN3cub18CUB_300001_SM_10006detail11EmptyKernelIvEEvv --------------------------
	.section	.text._ZN3cub18CUB_300001_SM_10006detail11EmptyKernelIvEEvv,"ax",@progbits
	.align	128
        .global         _ZN3cub18CUB_300001_SM_10006detail11EmptyKernelIvEEvv
        .type           _ZN3cub18CUB_300001_SM_10006detail11EmptyKernelIvEEvv,@function
        .size           _ZN3cub18CUB_300001_SM_10006detail11EmptyKernelIvEEvv,(.L_x_1 - _ZN3cub18CUB_300001_SM_10006detail11EmptyKernelIvEEvv)
        .other          _ZN3cub18CUB_300001_SM_10006detail11EmptyKernelIvEEvv,@"STO_CUDA_ENTRY STV_DEFAULT"
_ZN3cub18CUB_300001_SM_10006detail11EmptyKernelIvEEvv:
.text._ZN3cub18CUB_300001_SM_10006detail11EmptyKernelIvEEvv:
[----:B------:R-:W-:Y:S01]  /*0000*/  LDC R1, c[0x0][0x37c] ;  /* 0x0000df00ff017b82 */ /* 0x000fe20000000800 */
[----:B------:R-:W-:Y:S05]  /*0010*/  EXIT ;  /* 0x000000000000794d */ /* 0x000fea0003800000 */
.L_x_0:
[----:B------:R-:W-:-:S00]  /*0020*/  BRA `(.L_x_0) ;  /* 0xfffffffc00fc7947 */ /* 0x000fc0000383ffff */
[----:B------:R-:W-:-:S00]  /*0030*/  NOP ;  /* 0x0000000000007918 */ /* 0x000fc00000000000 */
        /* <DEDUP_REMOVED lines=12> */
.L_x_1:


//--------------------- .nv.shared.reserved.0     --------------------------
	.section	.nv.shared.reserved.0,"aw",@nobits
	.weak		__nv_reservedSMEM_offset_0_alias
	.size		__nv_reservedSMEM_offset_0_alias, 0, 64
	.other		__nv_reservedSMEM_offset_0_alias,@"STO_CUDA_RESERVED_SHARED STV_DEFAULT"
__nv_reservedSMEM_offset_0_alias:
	.zero		0
	.zero		64


//--------------------- .nv.global                --------------------------
	.section	.nv.global,"aw",@nobits
.nv.global:
	.type		_ZN40_INTERNAL_ee58bf95_4_k_cu_82fb6ea4_909786thrust24THRUST_300001_SM_1000_NS3seqE,@object
	.size		_ZN40_INTERNAL_ee58bf95_4_k_cu_82fb6ea4_909786thrust24THRUST_300001_SM_1000_NS3seqE,(_ZN40_INTERNAL_ee58bf95_4_k_cu_82fb6ea4_909784cuda3std3__48in_placeE - _ZN40_INTERNAL_ee58bf95_4_k_cu_82fb6ea4_909786thrust24THRUST_300001_SM_1000_NS3seqE)
_ZN40_INTERNAL_ee58bf95_4_k_cu_82fb6ea4_909786thrust24THRUST_300001_SM_1000_NS3seqE:
	.zero		1
	.type		_ZN40_INTERNAL_ee58bf95_4_k_cu_82fb6ea4_909784cuda3std3__48in_placeE,@object
	.size		_ZN40_INTERNAL_ee58bf95_4_k_cu_82fb6ea4_909784cuda3std3__48in_placeE,(_ZN40_INTERNAL_ee58bf95_4_k_cu_82fb6ea4_909784cuda3std6ranges3__45__cpo4sizeE - _ZN40_INTERNAL_ee58bf95_4_k_cu_82fb6ea4_909784cuda3std3__48in_placeE)
_ZN40_INTERNAL_ee58bf95_4_k_cu_82fb6ea4_909784cuda3std3__48in_placeE:
	.zero		1
	.type		_ZN40_INTERNAL_ee58bf95_4_k_cu_82fb6ea4_909784cuda3std6ranges3__45__cpo4sizeE,@object
	.size		_ZN40_INTERNAL_ee58bf95_4_k_cu_82fb6ea4_909784cuda3std6ranges3__45__cpo4sizeE,(_ZN40_INTERNAL_ee58bf95_4_k_cu_82fb6ea4_909786thrust24THRUST_300001_SM_1000_NS12placeholders2_3E - _ZN40_INTERNAL_ee58bf95_4_k_cu_82fb6ea4_909784cuda3std6ranges3__45__cpo4sizeE)
_ZN40_INTERNAL_ee58bf95_4_k_cu_82fb6ea4_909784cuda3std6ranges3__45__cpo4sizeE:
	.zero		1
	.type		_ZN40_INTERNAL_ee58bf95_4_k_cu_82fb6ea4_909786thrust24THRUST_300001_SM_1000_NS12placeholders2_3E,@object
	.size		_ZN40_INTERNAL_ee58bf95_4_k_cu_82fb6ea4_909786thrust24THRUST_300001_SM_1000_NS12placeholders2_3E,(_ZN40_INTERNAL_ee58bf95_4_k_cu_82fb6ea4_909784cuda3std3__45__cpo6cbeginE - _ZN40_INTERNAL_ee58bf95_4_k_cu_82fb6ea4_909786thrust24THRUST_300001_SM_1000_NS12placeholders2_3E)
_ZN40_INTERNAL_ee58bf95_4_k_cu_82fb6ea4_909786thrust24THRUST_300001_SM_1000_NS12placeholders2_3E:
	.zero		1
	.type		_ZN40_INTERNAL_ee58bf95_4_k_cu_82fb6ea4_909784cuda3std3__45__cpo6cbeginE,@object
	.size		_ZN40_INTERNAL_ee58bf95_4_k_cu_82fb6ea4_909784cuda3std3__45__cpo6cbeginE,(_ZN40_INTERNAL_ee58bf95_4_k_cu_82fb6ea4_909784cuda3std6ranges3__45__cpo6cbeginE - _ZN40_INTERNAL_ee58bf95_4_k_cu_82fb6ea4_909784cuda3std3__45__cpo6cbeginE)
_ZN40_INTERNAL_ee58bf95_4_k_cu_82fb6ea4_909784cuda3std3__45__cpo6cbeginE:
	.zero		1
	.type		_ZN40_INTERNAL_ee58bf95_4_k_cu_82fb6ea4_909784cuda3std6ranges3__45__cpo6cbeginE,@object
	.size		_ZN40_INTERNAL_ee58bf95_4_k_cu_82fb6ea4_909784cuda3std6ranges3__45__cpo6cbeginE,(_ZN40_INTERNAL_ee58bf95_4_k_cu_82fb6ea4_909786thrust24THRUST_300001_SM_1000_NS12placeholders2_7E - _ZN40_INTERNAL_ee58bf95_4_k_cu_82fb6ea4_909784cuda3std6ranges3__45__cpo6cbeginE)
_ZN40_INTERNAL_ee58bf95_4_k_cu_82fb6ea4_909784cuda3std6ranges3__45__cpo6cbeginE:
	.zero		1
	.type		_ZN40_INTERNAL_ee58bf95_4_k_cu_82fb6ea4_909786thrust24THRUST_300001_SM_1000_NS12placeholders2_7E,@object
	.size		_ZN40_INTERNAL_ee58bf95_4_k_cu_82fb6ea4_909786thrust24THRUST_300001_SM_1000_NS12placeholders2_7E,(_ZN40_INTERNAL_ee58bf95_4_k_cu_82fb6ea4_909784cuda3std3__45__cpo7crbeginE - _ZN40_INTERNAL_ee58bf95_4_k_cu_82fb6ea4_909786thrust24THRUST_300001_SM_1000_NS12placeholders2_7E)
_ZN40_INTERNAL_ee58bf95_4_k_cu_82fb6ea4_909786thrust24THRUST_300001_SM_1000_NS12placeholders2_7E:
	.zero		1
	.type		_ZN40_INTERNAL_ee58bf95_4_k_cu_82fb6ea4_909784cuda3std3__45__cpo7crbeginE,@object
	.size		_ZN40_INTERNAL_ee58bf95_4_k_cu_82fb6ea4_909784cuda3std3__45__cpo7crbeginE,(_ZN40_INTERNAL_ee58bf95_4_k_cu_82fb6ea4_909784cuda3std6ranges3__45__cpo4nextE - _ZN40_INTERNAL_ee58bf95_4_k_cu_82fb6ea4_909784cuda3std3__45__cpo7crbeginE)
_ZN40_INTERNAL_ee58bf95_4_k_cu_82fb6ea4_909784cuda3std3__45__cpo7crbeginE:
	.zero		1
	.type		_ZN40_INTERNAL_ee58bf95_4_k_cu_82fb6ea4_909784cuda3std6ranges3__45__cpo4nextE,@object
	.size		_ZN40_INTERNAL_ee58bf95_4_k_cu_82fb6ea4_909784cuda3std6ranges3__45__cpo4nextE,(_ZN40_INTERNAL_ee58bf95_4_k_cu_82fb6ea4_909784cuda3std6ranges3__45__cpo4swapE - _ZN40_INTERNAL_ee58bf95_4_k_cu_82fb6ea4_909784cuda3std6ranges3__45__cpo4nextE)
_ZN40_INTERNAL_ee58bf95_4_k_cu_82fb6ea4_909784cuda3std6ranges3__45__cpo4nextE:
	.zero		1
	.type		_ZN40_INTERNAL_ee58bf95_4_k_cu_82fb6ea4_909784cuda3std6ranges3__45__cpo4swapE,@object
	.size		_ZN40_INTERNAL_ee58bf95_4_k_cu_82fb6ea4_909784cuda3std6ranges3__45__cpo4swapE,(_ZN40_INTERNAL_ee58bf95_4_k_cu_82fb6ea4_909786thrust24THRUST_300001_SM_1000_NS8cuda_cub10par_nosyncE - _ZN40_INTERNAL_ee58bf95_4_k_cu_82fb6ea4_909784cuda3std6ranges3__45__cpo4swapE)
_ZN40_INTERNAL_ee58bf95_4_k_cu_82fb6ea4_909784cuda3std6ranges3__45__cpo4swapE:
	.zero		1
	.type		_ZN40_INTERNAL_ee58bf95_4_k_cu_82fb6ea4_909786thrust24THRUST_300001_SM_1000_NS8cuda_cub10par_nosyncE,@object
	.size		_ZN40_INTERNAL_ee58bf95_4_k_cu_82fb6ea4_909786thrust24THRUST_300001_SM_1000_NS8cuda_cub10par_nosyncE,(_ZN40_INTERNAL_ee58bf95_4_k_cu_82fb6ea4_909786thrust24THRUST_300001_SM_1000_NS12placeholders2_9E - _ZN40_INTERNAL_ee58bf95_4_k_cu_82fb6ea4_909786thrust24THRUST_300001_SM_1000_NS8cuda_cub10par_nosyncE)
_ZN40_INTERNAL_ee58bf95_4_k_cu_82fb6ea4_909786thrust24THRUST_300001_SM_1000_NS8cuda_cub10par_nosyncE:
	.zero		1
	.type		_ZN40_INTERNAL_ee58bf95_4_k_cu_82fb6ea4_909786thrust24THRUST_300001_SM_1000_NS12placeholders2_9E,@object
	.size		_ZN40_INTERNAL_ee58bf95_4_k_cu_82fb6ea4_909786thrust24THRUST_300001_SM_1000_NS12placeholders2_9E,(_ZN40_INTERNAL_ee58bf95_4_k_cu_82fb6ea4_909784cuda3std3__442_GLOBAL__N__ee58bf95_4_k_cu_82fb6ea4_909786ignoreE - _ZN40_INTERNAL_ee58bf95_4_k_cu_82fb6ea4_909786thrust24THRUST_300001_SM_1000_NS12placeholders2_9E)
_ZN40_INTERNAL_ee58bf95_4_k_cu_82fb6ea4_909786thrust24THRUST_300001_SM_1000_NS12placeholders2_9E:
	.zero		1
	.type		_ZN40_INTERNAL_ee58bf95_4_k_cu_82fb6ea4_909784cuda3std3__442_GLOBAL__N__ee58bf95_4_k_cu_82fb6ea4_909786ignoreE,@object
	.size		_ZN40_INTERNAL_ee58bf95_4_k_cu_82fb6ea4_909784cuda3std3__442_GLOBAL__N__ee58bf95_4_k_cu_82fb6ea4_909786ignoreE,(_ZN40_INTERNAL_ee58bf95_4_k_cu_82fb6ea4_909784cuda3std6ranges3__45__cpo4dataE - _ZN40_INTERNAL_ee58bf95_4_k_cu_82fb6ea4_909784cuda3std3__442_GLOBAL__N__ee58bf95_4_k_cu_82fb6ea4_909786ignoreE)
_ZN40_INTERNAL_ee58bf95_4_k_cu_82fb6ea4_909784cuda3std3__442_GLOBAL__N__ee58bf95_4_k_cu_82fb6ea4_909786ignoreE:
	.zero		1
	.type		_ZN40_INTERNAL_ee58bf95_4_k_cu_82fb6ea4_909784cuda3std6ranges3__45__cpo4dataE,@object
	.size		_ZN40_INTERNAL_ee58bf95_4_k_cu_82fb6ea4_909784cuda3std6ranges3__45__cpo4dataE,(_ZN40_INTERNAL_ee58bf95_4_k_cu_82fb6ea4_909786thrust24THRUST_300001_SM_1000_NS12placeholders2_1E - _ZN40_INTERNAL_ee58bf95_4_k_cu_82fb6ea4_909784cuda3std6ranges3__45__cpo4dataE)
_ZN40_INTERNAL_ee58bf95_4_k_cu_82fb6ea4_909784cuda3std6ranges3__45__cpo4dataE:
	.zero		1
	.type		_ZN40_INTERNAL_ee58bf95_4_k_cu_82fb6ea4_909786thrust24THRUST_300001_SM_1000_NS12placeholders2_1E,@object
	.size		_ZN40_INTERNAL_ee58bf95_4_k_cu_82fb6ea4_909786thrust24THRUST_300001_SM_1000_NS12placeholders2_1E,(_ZN40_INTERNAL_ee58bf95_4_k_cu_82fb6ea4_909784cuda3std3__45__cpo5beginE - _ZN40_INTERNAL_ee58bf95_4_k_cu_82fb6ea4_909786thrust24THRUST_300001_SM_1000_NS12placeholders2_1E)
_ZN40_INTERNAL_ee58bf95_4_k_cu_82fb6ea4_909786thrust24THRUST_300001_SM_1000_NS12placeholders2_1E:
	.zero		1
	.type		_ZN40_INTERNAL_ee58bf95_4_k_cu_82fb6ea4_909784cuda3std3__45__cpo5beginE,@object
	.size		_ZN40_INTERNAL_ee58bf95_4_k_cu_82fb6ea4_909784cuda3std3__45__cpo5beginE,(_ZN40_INTERNAL_ee58bf95_4_k_cu_82fb6ea4_909784cuda3std6ranges3__45__cpo5beginE - _ZN40_INTERNAL_ee58bf95_4_k_cu_82fb6ea4_909784cuda3std3__45__cpo5beginE)
_ZN40_INTERNAL_ee58bf95_4_k_cu_82fb6ea4_909784cuda3std3__45__cpo5beginE:
	.zero		1
	.type		_ZN40_INTERNAL_ee58bf95_4_k_cu_82fb6ea4_909784cuda3std6ranges3__45__cpo5beginE,@object
	.size		_ZN40_INTERNAL_ee58bf95_4_k_cu_82fb6ea4_909784cuda3std6ranges3__45__cpo5beginE,(_ZN40_INTERNAL_ee58bf95_4_k_cu_82fb6ea4_909786thrust24THRUST_300001_SM_1000_NS12placeholders2_5E - _ZN40_INTERNAL_ee58bf95_4_k_cu_82fb6ea4_909784cuda3std6ranges3__45__cpo5beginE)
_ZN40_INTERNAL_ee58bf95_4_k_cu_82fb6ea4_909784cuda3std6ranges3__45__cpo5beginE:
	.zero		1
	.type		_ZN40_INTERNAL_ee58bf95_4_k_cu_82fb6ea4_909786thrust24THRUST_300001_SM_1000_NS12placeholders2_5E,@object
	.size		_ZN40_INTERNAL_ee58bf95_4_k_cu_82fb6ea4_909786thrust24THRUST_300001_SM_1000_NS12placeholders2_5E,(_ZN40_INTERNAL_ee58bf95_4_k_cu_82fb6ea4_909784cuda3std3__45__cpo6rbeginE - _ZN40_INTERNAL_ee58bf95_4_k_cu_82fb6ea4_909786thrust24THRUST_300001_SM_1000_NS12placeholders2_5E)
_ZN40_INTERNAL_ee58bf95_4_k_cu_82fb6ea4_909786thrust24THRUST_300001_SM_1000_NS12placeholders2_5E:
	.zero		1
	.type		_ZN40_INTERNAL_ee58bf95_4_k_cu_82fb6ea4_909784cuda3std3__45__cpo6rbeginE,@object
	.size		_ZN40_INTERNAL_ee58bf95_4_k_cu_82fb6ea4_909784cuda3std3__45__cpo6rbeginE,(_ZN40_INTERNAL_ee58bf95_4_k_cu_82fb6ea4_909784cuda3std6ranges3__45__cpo7advanceE - _ZN40_INTERNAL_ee58bf95_4_k_cu_82fb6ea4_909784cuda3std3__45__cpo6rbeginE)
_ZN40_INTERNAL_ee58bf95_4_k_cu_82fb6ea4_909784cuda3std3__45__cpo6rbeginE:
	.zero		1
	.type		_ZN40_INTERNAL_ee58bf95_4_k_cu_82fb6ea4_909784cuda3std6ranges3__45__cpo7advanceE,@object
	.size		_ZN40_INTERNAL_ee58bf95_4_k_cu_82fb6ea4_909784cuda3std6ranges3__45__cpo7advanceE,(_ZN40_INTERNAL_ee58bf95_4_k_cu_82fb6ea4_909784cuda3std3__47nulloptE - _ZN40_INTERNAL_ee58bf95_4_k_cu_82fb6ea4_909784cuda3std6ranges3__45__cpo7advanceE)
_ZN40_INTERNAL_ee58bf95_4_k_cu_82fb6ea4_909784cuda3std6ranges3__45__cpo7advanceE:
	.zero		1
	.type		_ZN40_INTERNAL_ee58bf95_4_k_cu_82fb6ea4_909784cuda3std3__47nulloptE,@object
	.size		_ZN40_INTERNAL_ee58bf95_4_k_cu_82fb6ea4_909784cuda3std3__47nulloptE,(_ZN40_INTERNAL_ee58bf95_4_k_cu_82fb6ea4_909784cuda3std6ranges3__45__cpo8distanceE - _ZN40_INTERNAL_ee58bf95_4_k_cu_82fb6ea4_909784cuda3std3__47nulloptE)
_ZN40_INTERNAL_ee58bf95_4_k_cu_82fb6ea4_909784cuda3std3__47nulloptE:
	.zero		1
	.type		_ZN40_INTERNAL_ee58bf95_4_k_cu_82fb6ea4_909784cuda3std6ranges3__45__cpo8distanceE,@object
	.size		_ZN40_INTERNAL_ee58bf95_4_k_cu_82fb6ea4_909784cuda3std6ranges3__45__cpo8distanceE,(_ZN40_INTERNAL_ee58bf95_4_k_cu_82fb6ea4_909786thrust24THRUST_300001_SM_1000_NS12placeholders3_10E - _ZN40_INTERNAL_ee58bf95_4_k_cu_82fb6ea4_909784cuda3std6ranges3__45__cpo8distanceE)
_ZN40_INTERNAL_ee58bf95_4_k_cu_82fb6ea4_909784cuda3std6ranges3__45__cpo8distanceE:
	.zero		1
	.type		_ZN40_INTERNAL_ee58bf95_4_k_cu_82fb6ea4_909786thrust24THRUST_300001_SM_1000_NS12placeholders3_10E,@object
	.size		_ZN40_INTERNAL_ee58bf95_4_k_cu_82fb6ea4_909786thrust24THRUST_300001_SM_1000_NS12placeholders3_10E,(_ZN40_INTERNAL_ee58bf95_4_k_cu_82fb6ea4_909784cuda3std3__419piecewise_constructE - _ZN40_INTERNAL_ee58bf95_4_k_cu_82fb6ea4_909786thrust24THRUST_300001_SM_1000_NS12placeholders3_10E)
_ZN40_INTERNAL_ee58bf95_4_k_cu_82fb6ea4_909786thrust24THRUST_300001_SM_1000_NS12placeholders3_10E:
	.zero		1
	.type		_ZN40_INTERNAL_ee58bf95_4_k_cu_82fb6ea4_909784cuda3std3__419piecewise_constructE,@object
	.size		_ZN40_INTERNAL_ee58bf95_4_k_cu_82fb6ea4_909784cuda3std3__419piecewise_constructE,(_ZN40_INTERNAL_ee58bf95_4_k_cu_82fb6ea4_909784cuda3std6ranges3__45__cpo5cdataE - _ZN40_INTERNAL_ee58bf95_4_k_cu_82fb6ea4_909784cuda3std3__419piecewise_constructE)
_ZN40_INTERNAL_ee58bf95_4_k_cu_82fb6ea4_909784cuda3std3__419piecewise_constructE:
	.zero		1
	.type		_ZN40_INTERNAL_ee58bf95_4_k_cu_82fb6ea4_909784cuda3std6ranges3__45__cpo5cdataE,@object
	.size		_ZN40_INTERNAL_ee58bf95_4_k_cu_82fb6ea4_909784cuda3std6ranges3__45__cpo5cdataE,(_ZN40_INTERNAL_ee58bf95_4_k_cu_82fb6ea4_909786thrust24THRUST_300001_SM_1000_NS12placeholders2_2E - _ZN40_INTERNAL_ee58bf95_4_k_cu_82fb6ea4_909784cuda3std6ranges3__45__cpo5cdataE)
_ZN40_INTERNAL_ee58bf95_4_k_cu_82fb6ea4_909784cuda3std6ranges3__45__cpo5cdataE:
	.zero		1
	.type		_ZN40_INTERNAL_ee58bf95_4_k_cu_82fb6ea4_909786thrust24THRUST_300001_SM_1000_NS12placeholders2_2E,@object
	.size		_ZN40_INTERNAL_ee58bf95_4_k_cu_82fb6ea4_909786thrust24THRUST_300001_SM_1000_NS12placeholders2_2E,(_ZN40_INTERNAL_ee58bf95_4_k_cu_82fb6ea4_909784cuda3std3__45__cpo3endE - _ZN40_INTERNAL_ee58bf95_4_k_cu_82fb6ea4_909786thrust24THRUST_300001_SM_1000_NS12placeholders2_2E)
_ZN40_INTERNAL_ee58bf95_4_k_cu_82fb6ea4_909786thrust24THRUST_300001_SM_1000_NS12placeholders2_2E:
	.zero		1
	.type		_ZN40_INTERNAL_ee58bf95_4_k_cu_82fb6ea4_909784cuda3std3__45__cpo3endE,@object
	.size		_ZN40_INTERNAL_ee58bf95_4_k_cu_82fb6ea4_909784cuda3std3__45__cpo3endE,(_ZN40_INTERNAL_ee58bf95_4_k_cu_82fb6ea4_909784cuda3std6ranges3__45__cpo3endE - _ZN40_INTERNAL_ee58bf95_4_k_cu_82fb6ea4_909784cuda3std3__45__cpo3endE)
_ZN40_INTERNAL_ee58bf95_4_k_cu_82fb6ea4_909784cuda3std3__45__cpo3endE:
	.zero		1
	.type		_ZN40_INTERNAL_ee58bf95_4_k_cu_82fb6ea4_909784cuda3std6ranges3__45__cpo3endE,@object
	.size		_ZN40_INTERNAL_ee58bf95_4_k_cu_82fb6ea4_909784cuda3std6ranges3__45__cpo3endE,(_ZN40_INTERNAL_ee58bf95_4_k_cu_82fb6ea4_909786thrust24THRUST_300001_SM_1000_NS12placeholders2_6E - _ZN40_INTERNAL_ee58bf95_4_k_cu_82fb6ea4_909784cuda3std6ranges3__45__cpo3endE)
_ZN40_INTERNAL_ee58bf95_4_k_cu_82fb6ea4_909784cuda3std6ranges3__45__cpo3endE:
	.zero		1
	.type		_ZN40_INTERNAL_ee58bf95_4_k_cu_82fb6ea4_909786thrust24THRUST_300001_SM_1000_NS12placeholders2_6E,@object
	.size		_ZN40_INTERNAL_ee58bf95_4_k_cu_82fb6ea4_909786thrust24THRUST_300001_SM_1000_NS12placeholders2_6E,(_ZN40_INTERNAL_ee58bf95_4_k_cu_82fb6ea4_909784cuda3std3__45__cpo4rendE - _ZN40_INTERNAL_ee58bf95_4_k_cu_82fb6ea4_909786thrust24THRUST_300001_SM_1000_NS12placeholders2_6E)
_ZN40_INTERNAL_ee58bf95_4_k_cu_82fb6ea4_909786thrust24THRUST_300001_SM_1000_NS12placeholders2_6E:
	.zero		1
	.type		_ZN40_INTERNAL_ee58bf95_4_k_cu_82fb6ea4_909784cuda3std3__45__cpo4rendE,@object
	.size		_ZN40_INTERNAL_ee58bf95_4_k_cu_82fb6ea4_909784cuda3std3__45__cpo4rendE,(_ZN40_INTERNAL_ee58bf95_4_k_cu_82fb6ea4_909784cuda3std6ranges3__45__cpo9iter_swapE - _ZN40_INTERNAL_ee58bf95_4_k_cu_82fb6ea4_909784cuda3std3__45__cpo4rendE)
_ZN40_INTERNAL_ee58bf95_4_k_cu_82fb6ea4_909784cuda3std3__45__cpo4rendE:
	.zero		1
	.type		_ZN40_INTERNAL_ee58bf95_4_k_cu_82fb6ea4_909784cuda3std6ranges3__45__cpo9iter_swapE,@object
	.size		_ZN40_INTERNAL_ee58bf95_4_k_cu_82fb6ea4_909784cuda3std6ranges3__45__cpo9iter_swapE,(_ZN40_INTERNAL_ee58bf95_4_k_cu_82fb6ea4_909784cuda3std3__48unexpectE - _ZN40_INTERNAL_ee58bf95_4_k_cu_82fb6ea4_909784cuda3std6ranges3__45__cpo9iter_swapE)
_ZN40_INTERNAL_ee58bf95_4_k_cu_82fb6ea4_909784cuda3std6ranges3__45__cpo9iter_swapE:
	.zero		1
	.type		_ZN40_INTERNAL_ee58bf95_4_k_cu_82fb6ea4_909784cuda3std3__48unexpectE,@object
	.size		_ZN40_INTERNAL_ee58bf95_4_k_cu_82fb6ea4_909784cuda3std3__48unexpectE,(_ZN40_INTERNAL_ee58bf95_4_k_cu_82fb6ea4_909786thrust24THRUST_300001_SM_1000_NS8cuda_cub3parE - _ZN40_INTERNAL_ee58bf95_4_k_cu_82fb6ea4_909784cuda3std3__48unexpectE)
_ZN40_INTERNAL_ee58bf95_4_k_cu_82fb6ea4_909784cuda3std3__48unexpectE:
	.zero		1
	.type		_ZN40_INTERNAL_ee58bf95_4_k_cu_82fb6ea4_909786thrust24THRUST_300001_SM_1000_NS8cuda_cub3parE,@object
	.size		_ZN40_INTERNAL_ee58bf95_4_k_cu_82fb6ea4_909786thrust24THRUST_300001_SM_1000_NS8cuda_cub3parE,(_ZN40_INTERNAL_ee58bf95_4_k_cu_82fb6ea4_909786thrust24THRUST_300001_SM_1000_NS12placeholders2_4E - _ZN40_INTERNAL_ee58bf95_4_k_cu_82fb6ea4_909786thrust24THRUST_300001_SM_1000_NS8cuda_cub3parE)
_ZN40_INTERNAL_ee58bf95_4_k_cu_82fb6ea4_909786thrust24THRUST_300001_SM_1000_NS8cuda_cub3parE:
	.zero		1
	.type		_ZN40_INTERNAL_ee58bf95_4_k_cu_82fb6ea4_909786thrust24THRUST_300001_SM_1000_NS12placeholders2_4E,@object
	.size		_ZN40_INTERNAL_ee58bf95_4_k_cu_82fb6ea4_909786thrust24THRUST_300001_SM_1000_NS12placeholders2_4E,(_ZN40_INTERNAL_ee58bf95_4_k_cu_82fb6ea4_909784cuda3std3__45__cpo4cendE - _ZN40_INTERNAL_ee58bf95_4_k_cu_82fb6ea4_909786thrust24THRUST_300001_SM_1000_NS12placeholders2_4E)
_ZN40_INTERNAL_ee58bf95_4_k_cu_82fb6ea4_909786thrust24THRUST_300001_SM_1000_NS12placeholders2_4E:
	.zero		1
	.type		_ZN40_INTERNAL_ee58bf95_4_k_cu_82fb6ea4_909784cuda3std3__45__cpo4cendE,@object
	.size		_ZN40_INTERNAL_ee58bf95_4_k_cu_82fb6ea4_909784cuda3std3__45__cpo4cendE,(_ZN40_INTERNAL_ee58bf95_4_k_cu_82fb6ea4_909784cuda3std6ranges3__45__cpo4cendE - _ZN40_INTERNAL_ee58bf95_4_k_cu_82fb6ea4_909784cuda3std3__45__cpo4cendE)
_ZN40_INTERNAL_ee58bf95_4_k_cu_82fb6ea4_909784cuda3std3__45__cpo4cendE:
	.zero		1
	.type		_ZN40_INTERNAL_ee58bf95_4_k_cu_82fb6ea4_909784cuda3std6ranges3__45__cpo4cendE,@object
	.size		_ZN40_INTERNAL_ee58bf95_4_k_cu_82fb6ea4_909784cuda3std6ranges3__45__cpo4cendE,(_ZN40_INTERNAL_ee58bf95_4_k_cu_82fb6ea4_909784cuda3std3__420unreachable_sentinelE - _ZN40_INTERNAL_ee58bf95_4_k_cu_82fb6ea4_909784cuda3std6ranges3__45__cpo4cendE)
_ZN40_INTERNAL_ee58bf95_4_k_cu_82fb6ea4_909784cuda3std6ranges3__45__cpo4cendE:
	.zero		1
	.type		_ZN40_INTERNAL_ee58bf95_4_k_cu_82fb6ea4_909784cuda3std3__420unreachable_sentinelE,@object
	.size		_ZN40_INTERNAL_ee58bf95_4_k_cu_82fb6ea4_909784cuda3std3__420unreachable_sentinelE,(_ZN40_INTERNAL_ee58bf95_4_k_cu_82fb6ea4_909784cuda3std6ranges3__45__cpo5ssizeE - _ZN40_INTERNAL_ee58bf95_4_k_cu_82fb6ea4_909784cuda3std3__420unreachable_sentinelE)
_ZN40_INTERNAL_ee58bf95_4_k_cu_82fb6ea4_909784cuda3std3__420unreachable_sentinelE:
	.zero		1
	.type		_ZN40_INTERNAL_ee58bf95_4_k_cu_82fb6ea4_909784cuda3std6ranges3__45__cpo5ssizeE,@object
	.size		_ZN40_INTERNAL_ee58bf95_4_k_cu_82fb6ea4_909784cuda3std6ranges3__45__cpo5ssizeE,(_ZN40_INTERNAL_ee58bf95_4_k_cu_82fb6ea4_909786thrust24THRUST_300001_SM_1000_NS12placeholders2_8E - _ZN40_INTERNAL_ee58bf95_4_k_cu_82fb6ea4_909784cuda3std6ranges3__45__cpo5ssizeE)
_ZN40_INTERNAL_ee58bf95_4_k_cu_82fb6ea4_909784cuda3std6ranges3__45__cpo5ssizeE:
	.zero		1
	.type		_ZN40_INTERNAL_ee58bf95_4_k_cu_82fb6ea4_909786thrust24THRUST_300001_SM_1000_NS12placeholders2_8E,@object
	.size		_ZN40_INTERNAL_ee58bf95_4_k_cu_82fb6ea4_909786thrust24THRUST_300001_SM_1000_NS12placeholders2_8E,(_ZN40_INTERNAL_ee58bf95_4_k_cu_82fb6ea4_909784cuda3std3__45__cpo5crendE - _ZN40_INTERNAL_ee58bf95_4_k_cu_82fb6ea4_909786thrust24THRUST_300001_SM_1000_NS12placeholders2_8E)
_ZN40_INTERNAL_ee58bf95_4_k_cu_82fb6ea4_909786thrust24THRUST_300001_SM_1000_NS12placeholders2_8E:
	.zero		1
	.type		_ZN40_INTERNAL_ee58bf95_4_k_cu_82fb6ea4_909784cuda3std3__45__cpo5crendE,@object
	.size		_ZN40_INTERNAL_ee58bf95_4_k_cu_82fb6ea4_909784cuda3std3__45__cpo5crendE,(_ZN40_INTERNAL_ee58bf95_4_k_cu_82fb6ea4_909784cuda3std6ranges3__45__cpo4prevE - _ZN40_INTERNAL_ee58bf95_4_k_cu_82fb6ea4_909784cuda3std3__45__cpo5crendE)
_ZN40_INTERNAL_ee58bf95_4_k_cu_82fb6ea4_909784cuda3std3__45__cpo5crendE:
	.zero		1
	.type		_ZN40_INTERNAL_ee58bf95_4_k_cu_82fb6ea4_909784cuda3std6ranges3__45__cpo4prevE,@object
	.size		_ZN40_INTERNAL_ee58bf95_4_k_cu_82fb6ea4_909784cuda3std6ranges3__45__cpo4prevE,(_ZN40_INTERNAL_ee58bf95_4_k_cu_82fb6ea4_909784cuda3std6ranges3__45__cpo9iter_moveE - _ZN40_INTERNAL_ee58bf95_4_k_cu_82fb6ea4_909784cuda3std6ranges3__45__cpo4prevE)
_ZN40_INTERNAL_ee58bf95_4_k_cu_82fb6ea4_909784cuda3std6ranges3__45__cpo4prevE:
	.zero		1
	.type		_ZN40_INTERNAL_ee58bf95_4_k_cu_82fb6ea4_909784cuda3std6ranges3__45__cpo9iter_moveE,@object
	.size		_ZN40_INTERNAL_ee58bf95_4_k_cu_82fb6ea4_909784cuda3std6ranges3__45__cpo9iter_moveE,(_ZN40_INTERNAL_ee58bf95_4_k_cu_82fb6ea4_909786thrust24THRUST_300001_SM_1000_NS6system6detail10sequential3seqE - _ZN40_INTERNAL_ee58bf95_4_k_cu_82fb6ea4_909784cuda3std6ranges3__45__cpo9iter_moveE)
_ZN40_INTERNAL_ee58bf95_4_k_cu_82fb6ea4_909784cuda3std6ranges3__45__cpo9iter_moveE:
	.zero		1
	.type		_ZN40_INTERNAL_ee58bf95_4_k_cu_82fb6ea4_909786thrust24THRUST_300001_SM_1000_NS6system6detail10sequential3seqE,@object
	.size		_ZN40_INTERNAL_ee58bf95_4_k_cu_82fb6ea4_909786thrust24THRUST_300001_SM_1000_NS6system6detail10sequential3seqE,(.L_31 - _ZN40_INTERNAL_ee58bf95_4_k_cu_82fb6ea4_909786thrust24THRUST_300001_SM_1000_NS6system6detail10sequential3seqE)
_ZN40_INTERNAL_ee58bf95_4_k_cu_82fb6ea4_909786thrust24THRUST_300001_SM_1000_NS6system6detail10sequential3seqE:
	.zero		1
.L_31:


//--------------------- .nv.constant0._ZN3cub18CUB_300001_SM_10006detail11EmptyKernelIvEEvv --------------------------
	.section	.nv.constant0._ZN3cub18CUB_300001_SM_10006detail11EmptyKernelIvEEvv,"a",@progbits
	.sectionflags	@""
	.align	4
.nv.constant0._ZN3cub18CUB_300001_SM_10006detail11EmptyKernelIvEEvv:
	.zero		896


//--------------------- SYMBOLS --------------------------

	.type		.nv.reservedSmem.offset0,@object
	.size		.nv.reservedSmem.offset0,0x4
